//
// Generated by NVIDIA NVVM Compiler
//
// Compiler Build ID: CL-36424714
// Cuda compilation tools, release 13.0, V13.0.88
// Based on NVVM 20.0.0
//

.version 9.0
.target sm_100
.address_size 64

	// .globl	_Z7softmaxiiPfS_
// _ZZ7softmaxiiPfS_E13reduction_max has been demoted
// _ZZ7softmaxiiPfS_E13reduction_sum has been demoted

.visible .entry _Z7softmaxiiPfS_(
	.param .u32 _Z7softmaxiiPfS__param_0,
	.param .u32 _Z7softmaxiiPfS__param_1,
	.param .u64 .ptr .align 1 _Z7softmaxiiPfS__param_2,
	.param .u64 .ptr .align 1 _Z7softmaxiiPfS__param_3
)
{
	.reg .pred 	%p<14>;
	.reg .b32 	%r<42>;
	.reg .b32 	%f<49>;
	.reg .b64 	%rd<13>;
	// demoted variable
	.shared .align 4 .b8 _ZZ7softmaxiiPfS_E13reduction_max[128];
	// demoted variable
	.shared .align 4 .b8 _ZZ7softmaxiiPfS_E13reduction_sum[128];
	ld.param.u32 	%r19, [_Z7softmaxiiPfS__param_0];
	ld.param.u32 	%r20, [_Z7softmaxiiPfS__param_1];
	ld.param.u64 	%rd4, [_Z7softmaxiiPfS__param_2];
	ld.param.u64 	%rd3, [_Z7softmaxiiPfS__param_3];
	cvta.to.global.u64 	%rd1, %rd4;
	mov.u32 	%r21, %ctaid.x;
	mov.u32 	%r1, %ntid.x;
	mov.u32 	%r22, %tid.x;
	mad.lo.s32 	%r2, %r21, %r1, %r22;
	mov.u32 	%r23, %ctaid.y;
	mov.u32 	%r41, %ntid.y;
	mov.u32 	%r4, %tid.y;
	mad.lo.s32 	%r5, %r23, %r41, %r4;
	setp.ge.s32 	%p1, %r5, %r20;
	setp.ge.s32 	%p2, %r2, %r19;
	or.pred  	%p3, %p2, %p1;
	@%p3 bra 	$L__BB0_17;
	mul.lo.s32 	%r6, %r5, %r19;
	add.s32 	%r7, %r6, %r2;
	mul.wide.s32 	%rd5, %r7, 4;
	add.s64 	%rd2, %rd1, %rd5;
	ld.global.f32 	%f46, [%rd2];
	add.s32 	%r40, %r2, %r1;
	setp.ge.s32 	%p4, %r40, %r19;
	@%p4 bra 	$L__BB0_4;
	mov.u32 	%r38, %r40;
$L__BB0_3:
	add.s32 	%r24, %r38, %r6;
	mul.wide.s32 	%rd6, %r24, 4;
	add.s64 	%rd7, %rd1, %rd6;
	ld.global.f32 	%f10, [%rd7];
	max.f32 	%f46, %f46, %f10;
	add.s32 	%r38, %r38, %r1;
	setp.lt.s32 	%p5, %r38, %r19;
	@%p5 bra 	$L__BB0_3;
$L__BB0_4:
	shl.b32 	%r25, %r4, 2;
	mov.u32 	%r26, _ZZ7softmaxiiPfS_E13reduction_max;
	add.s32 	%r11, %r26, %r25;
	st.shared.f32 	[%r11], %f46;
	setp.lt.u32 	%p6, %r41, 2;
	@%p6 bra 	$L__BB0_9;
	mov.u32 	%r39, %r41;
$L__BB0_6:
	shr.u32 	%r13, %r39, 1;
	bar.sync 	0;
	setp.ge.u32 	%p7, %r4, %r13;
	@%p7 bra 	$L__BB0_8;
	ld.shared.f32 	%f11, [%r11];
	shl.b32 	%r27, %r13, 2;
	add.s32 	%r28, %r11, %r27;
	ld.shared.f32 	%f12, [%r28];
	max.f32 	%f13, %f11, %f12;
	st.shared.f32 	[%r11], %f13;
$L__BB0_8:
	setp.gt.u32 	%p8, %r39, 3;
	mov.u32 	%r39, %r13;
	@%p8 bra 	$L__BB0_6;
$L__BB0_9:
	setp.ge.s32 	%p9, %r40, %r19;
	bar.sync 	0;
	ld.shared.f32 	%f5, [_ZZ7softmaxiiPfS_E13reduction_max];
	ld.global.f32 	%f14, [%rd2];
	sub.f32 	%f15, %f14, %f5;
	fma.rn.f32 	%f16, %f15, 0f3BBB989D, 0f3F000000;
	cvt.sat.f32.f32 	%f17, %f16;
	mov.f32 	%f18, 0f4B400001;
	mov.f32 	%f19, 0f437C0000;
	fma.rm.f32 	%f20, %f17, %f19, %f18;
	add.f32 	%f21, %f20, 0fCB40007F;
	neg.f32 	%f22, %f21;
	fma.rn.f32 	%f23, %f15, 0f3FB8AA3B, %f22;
	fma.rn.f32 	%f24, %f15, 0f32A57060, %f23;
	mov.b32 	%r29, %f20;
	shl.b32 	%r30, %r29, 23;
	mov.b32 	%f25, %r30;
	ex2.approx.ftz.f32 	%f26, %f24;
	mul.f32 	%f6, %f26, %f25;
	mov.f32 	%f48, %f6;
	@%p9 bra 	$L__BB0_12;
	mov.f32 	%f48, %f6;
$L__BB0_11:
	add.s32 	%r31, %r40, %r6;
	mul.wide.s32 	%rd8, %r31, 4;
	add.s64 	%rd9, %rd1, %rd8;
	ld.global.f32 	%f27, [%rd9];
	sub.f32 	%f28, %f27, %f5;
	fma.rn.f32 	%f29, %f28, 0f3BBB989D, 0f3F000000;
	cvt.sat.f32.f32 	%f30, %f29;
	mov.f32 	%f31, 0f4B400001;
	mov.f32 	%f32, 0f437C0000;
	fma.rm.f32 	%f33, %f30, %f32, %f31;
	add.f32 	%f34, %f33, 0fCB40007F;
	neg.f32 	%f35, %f34;
	fma.rn.f32 	%f36, %f28, 0f3FB8AA3B, %f35;
	fma.rn.f32 	%f37, %f28, 0f32A57060, %f36;
	mov.b32 	%r32, %f33;
	shl.b32 	%r33, %r32, 23;
	mov.b32 	%f38, %r33;
	ex2.approx.ftz.f32 	%f39, %f37;
	fma.rn.f32 	%f48, %f39, %f38, %f48;
	add.s32 	%r40, %r40, %r1;
	setp.lt.s32 	%p10, %r40, %r19;
	@%p10 bra 	$L__BB0_11;
$L__BB0_12:
	setp.lt.u32 	%p11, %r41, 2;
	mov.u32 	%r35, _ZZ7softmaxiiPfS_E13reduction_sum;
	add.s32 	%r16, %r35, %r25;
	st.shared.f32 	[%r16], %f48;
	@%p11 bra 	$L__BB0_16;
$L__BB0_13:
	shr.u32 	%r18, %r41, 1;
	bar.sync 	0;
	setp.ge.u32 	%p12, %r4, %r18;
	@%p12 bra 	$L__BB0_15;
	shl.b32 	%r36, %r18, 2;
	add.s32 	%r37, %r16, %r36;
	ld.shared.f32 	%f40, [%r37];
	ld.shared.f32 	%f41, [%r16];
	add.f32 	%f42, %f40, %f41;
	st.shared.f32 	[%r16], %f42;
$L__BB0_15:
	setp.gt.u32 	%p13, %r41, 3;
	mov.u32 	%r41, %r18;
	@%p13 bra 	$L__BB0_13;
$L__BB0_16:
	bar.sync 	0;
	ld.shared.f32 	%f43, [_ZZ7softmaxiiPfS_E13reduction_sum];
	div.rn.f32 	%f44, %f6, %f43;
	cvta.to.global.u64 	%rd10, %rd3;
	add.s64 	%rd12, %rd10, %rd5;
	st.global.f32 	[%rd12], %f44;
$L__BB0_17:
	ret;

}


// ===== COMPILED SASS (sm_100) =====

	.target	sm_100

	.elftype	@"ET_EXEC"


//--------------------- .note.nv.tkinfo           --------------------------
	.section	.note.nv.tkinfo,"",@"SHT_NOTE"
	.sectionflags	@"SHF_NOTE_NV_TKINFO"
	.tkinfo
        /*0018*/ 	.word	0x00000002
        /*0030*/ 	.string	""
        /*0030*/ 	.string	"ptxas"
        /*0030*/ 	.string	"Cuda compilation tools, release 13.0, V13.0.88"
        /*0030*/ 	.string	"Build cuda_13.0.r13.0/compiler.36424714_0"
        /*0030*/ 	.string	"-arch sm_100 -m 64 "



//--------------------- .note.nv.cuinfo           --------------------------
	.section	.note.nv.cuinfo,"",@"SHT_NOTE"
	.sectionflags	@"SHF_NOTE_NV_CUINFO"
        /*0018*/ 	.short	0x0002
        /*001a*/ 	.short	0x0064
        /*001c*/ 	.short	0x0082
	.zero		2


//--------------------- .nv.info                  --------------------------
	.section	.nv.info,"",@"SHT_CUDA_INFO"
	.align	4


	//----- nvinfo : EIATTR_REGCOUNT
	.align		4
        /*0000*/ 	.byte	0x04, 0x2f
        /*0002*/ 	.short	(.L_1 - .L_0)
	.align		4
.L_0:
        /*0004*/ 	.word	index@(_Z7softmaxiiPfS_)
        /*0008*/ 	.word	0x00000016


	//----- nvinfo : EIATTR_FRAME_SIZE
	.align		4
.L_1:
        /*000c*/ 	.byte	0x04, 0x11
        /*000e*/ 	.short	(.L_3 - .L_2)
	.align		4
.L_2:
        /*0010*/ 	.word	index@($__internal_0_$__cuda_sm3x_div_rn_noftz_f32_slowpath)
        /*0014*/ 	.word	0x00000000


	//----- nvinfo : EIATTR_FRAME_SIZE
	.align		4
.L_3:
        /*0018*/ 	.byte	0x04, 0x11
        /*001a*/ 	.short	(.L_5 - .L_4)
	.align		4
.L_4:
        /*001c*/ 	.word	index@(_Z7softmaxiiPfS_)
        /*0020*/ 	.word	0x00000000


	//----- nvinfo : EIATTR_MIN_STACK_SIZE
	.align		4
.L_5:
        /*0024*/ 	.byte	0x04, 0x12
        /*0026*/ 	.short	(.L_7 - .L_6)
	.align		4
.L_6:
        /*0028*/ 	.word	index@(_Z7softmaxiiPfS_)
        /*002c*/ 	.word	0x00000000
.L_7:


//--------------------- .nv.compat                --------------------------
	.section	.nv.compat,"",@"SHT_CUDA_COMPAT_INFO"
	.align	4
        /*0000*/ 	.byte	0x02, 0x09, 0x00, 0x00, 0x02, 0x02, 0x01, 0x00, 0x02, 0x05, 0x05, 0x00, 0x03, 0x07, 0x01, 0x01
        /*0010*/ 	.byte	0x02, 0x03, 0x00, 0x00, 0x02, 0x06, 0x01, 0x00, 0x04, 0x0b, 0x08, 0x00, 0x01, 0x00, 0x00, 0x00
        /*0020*/ 	.byte	0x00, 0x00, 0x00, 0x00


//--------------------- .nv.info._Z7softmaxiiPfS_ --------------------------
	.section	.nv.info._Z7softmaxiiPfS_,"",@"SHT_CUDA_INFO"
	.sectionflags	@""
	.align	4


	//----- nvinfo : EIATTR_CUDA_API_VERSION
	.align		4
        /*0000*/ 	.byte	0x04, 0x37
        /*0002*/ 	.short	(.L_9 - .L_8)
.L_8:
        /*0004*/ 	.word	0x00000082


	//----- nvinfo : EIATTR_KPARAM_INFO
	.align		4
.L_9:
        /*0008*/ 	.byte	0x04, 0x17
        /*000a*/ 	.short	(.L_11 - .L_10)
.L_10:
        /*000c*/ 	.word	0x00000000
        /*0010*/ 	.short	0x0003
        /*0012*/ 	.short	0x0010
        /*0014*/ 	.byte	0x00, 0xf5, 0x21, 0x00


	//----- nvinfo : EIATTR_KPARAM_INFO
	.align		4
.L_11:
        /*0018*/ 	.byte	0x04, 0x17
        /*001a*/ 	.short	(.L_13 - .L_12)
.L_12:
        /*001c*/ 	.word	0x00000000
        /*0020*/ 	.short	0x0002
        /*0022*/ 	.short	0x0008
        /*0024*/ 	.byte	0x00, 0xf5, 0x21, 0x00


	//----- nvinfo : EIATTR_KPARAM_INFO
	.align		4
.L_13:
        /*0028*/ 	.byte	0x04, 0x17
        /*002a*/ 	.short	(.L_15 - .L_14)
.L_14:
        /*002c*/ 	.word	0x00000000
        /*0030*/ 	.short	0x0001
        /*0032*/ 	.short	0x0004
        /*0034*/ 	.byte	0x00, 0xf0, 0x11, 0x00


	//----- nvinfo : EIATTR_KPARAM_INFO
	.align		4
.L_15:
        /*0038*/ 	.byte	0x04, 0x17
        /*003a*/ 	.short	(.L_17 - .L_16)
.L_16:
        /*003c*/ 	.word	0x00000000
        /*0040*/ 	.short	0x0000
        /*0042*/ 	.short	0x0000
        /*0044*/ 	.byte	0x00, 0xf0, 0x11, 0x00


	//----- nvinfo : EIATTR_SPARSE_MMA_MASK
	.align		4
.L_17:
        /*0048*/ 	.byte	0x03, 0x50
        /*004a*/ 	.short	0x0000


	//----- nvinfo : EIATTR_MAXREG_COUNT
	.align		4
        /*004c*/ 	.byte	0x03, 0x1b
        /*004e*/ 	.short	0x00ff


	//----- nvinfo : EIATTR_NUM_BARRIERS
	.align		4
        /*0050*/ 	.byte	0x02, 0x4c
        /*0052*/ 	.byte	0x01
	.zero		1


	//----- nvinfo : EIATTR_MERCURY_ISA_VERSION
	.align		4
        /*0054*/ 	.byte	0x03, 0x5f
        /*0056*/ 	.short	0x0101


	//----- nvinfo : EIATTR_VRC_CTA_INIT_COUNT
	.align		4
        /*0058*/ 	.byte	0x02, 0x4a
	.zero		1
	.zero		1


	//----- nvinfo : EIATTR_EXIT_INSTR_OFFSETS
	.align		4
        /*005c*/ 	.byte	0x04, 0x1c
        /*005e*/ 	.short	(.L_19 - .L_18)


	//   ....[0]....
.L_18:
        /*0060*/ 	.word	0x000000c0


	//   ....[1]....
        /*0064*/ 	.word	0x00000800


	//----- nvinfo : EIATTR_CRS_STACK_SIZE
	.align		4
.L_19:
        /*0068*/ 	.byte	0x04, 0x1e
        /*006a*/ 	.short	(.L_21 - .L_20)
.L_20:
        /*006c*/ 	.word	0x00000000


	//----- nvinfo : EIATTR_CBANK_PARAM_SIZE
	.align		4
.L_21:
        /*0070*/ 	.byte	0x03, 0x19
        /*0072*/ 	.short	0x0018


	//----- nvinfo : EIATTR_PARAM_CBANK
	.align		4
        /*0074*/ 	.byte	0x04, 0x0a
        /*0076*/ 	.short	(.L_23 - .L_22)
	.align		4
.L_22:
        /*0078*/ 	.word	index@(.nv.constant0._Z7softmaxiiPfS_)
        /*007c*/ 	.short	0x0380
        /*007e*/ 	.short	0x0018


	//----- nvinfo : EIATTR_SW_WAR
	.align		4
.L_23:
        /*0080*/ 	.byte	0x04, 0x36
        /*0082*/ 	.short	(.L_25 - .L_24)
.L_24:
        /*0084*/ 	.word	0x00000008
.L_25:


//--------------------- .nv.callgraph             --------------------------
	.section	.nv.callgraph,"",@"SHT_CUDA_CALLGRAPH"
	.align	4
	.sectionentsize	8
	.align		4
        /*0000*/ 	.word	0x00000000
	.align		4
        /*0004*/ 	.word	0xffffffff
	.align		4
        /*0008*/ 	.word	0x00000000
	.align		4
        /*000c*/ 	.word	0xfffffffe
	.align		4
        /*0010*/ 	.word	0x00000000
	.align		4
        /*0014*/ 	.word	0xfffffffd
	.align		4
        /*0018*/ 	.word	0x00000000
	.align		4
        /*001c*/ 	.word	0xfffffffc


//--------------------- .text._Z7softmaxiiPfS_    --------------------------
	.section	.text._Z7softmaxiiPfS_,"ax",@progbits
	.align	128
        .global         _Z7softmaxiiPfS_
        .type           _Z7softmaxiiPfS_,@function
        .size           _Z7softmaxiiPfS_,(.L_x_24 - _Z7softmaxiiPfS_)
        .other          _Z7softmaxiiPfS_,@"STO_CUDA_ENTRY STV_DEFAULT"
_Z7softmaxiiPfS_:
.text._Z7softmaxiiPfS_:
[----:B------:R-:W-:Y:S01]  /*0000*/  LDC R1, c[0x0][0x37c] ;  /* 0x0000df00ff017b82 */ /* 0x000fe20000000800 */
[----:B------:R-:W0:Y:S07]  /*0010*/  S2R R3, SR_TID.Y ;  /* 0x0000000000037919 */ /* 0x000e2e0000002200 */
[----:B------:R-:W1:Y:S01]  /*0020*/  LDC R6, c[0x0][0x360] ;  /* 0x0000d800ff067b82 */ /* 0x000e620000000800 */
[----:B------:R-:W2:Y:S01]  /*0030*/  LDCU.64 UR8, c[0x0][0x380] ;  /* 0x00007000ff0877ac */ /* 0x000ea20008000a00 */
[----:B------:R-:W1:Y:S06]  /*0040*/  S2R R5, SR_TID.X ;  /* 0x0000000000057919 */ /* 0x000e6c0000002100 */
[----:B------:R-:W0:Y:S08]  /*0050*/  S2UR UR5, SR_CTAID.Y ;  /* 0x00000000000579c3 */ /* 0x000e300000002600 */
[----:B------:R-:W0:Y:S08]  /*0060*/  LDC R8, c[0x0][0x364] ;  /* 0x0000d900ff087b82 */ /* 0x000e300000000800 */
[----:B------:R-:W1:Y:S01]  /*0070*/  S2UR UR4, SR_CTAID.X ;  /* 0x00000000000479c3 */ /* 0x000e620000002500 */
[----:B0-----:R-:W-:-:S05]  /*0080*/  IMAD R7, R8, UR5, R3 ;  /* 0x0000000508077c24 */ /* 0x001fca000f8e0203 */
[----:B--2---:R-:W-:Y:S01]  /*0090*/  ISETP.GE.AND P0, PT, R7, UR9, PT ;  /* 0x0000000907007c0c */ /* 0x004fe2000bf06270 */
[----:B-1----:R-:W-:-:S05]  /*00a0*/  IMAD R2, R6, UR4, R5 ;  /* 0x0000000406027c24 */ /* 0x002fca000f8e0205 */
[----:B------:R-:W-:-:S13]  /*00b0*/  ISETP.GE.OR P0, PT, R2, UR8, P0 ;  /* 0x0000000802007c0c */ /* 0x000fda0008706670 */
[----:B------:R-:W-:Y:S05]  /*00c0*/  @P0 EXIT ;  /* 0x000000000000094d */ /* 0x000fea0003800000 */
[----:B------:R-:W0:Y:S01]  /*00d0*/  LDC.64 R12, c[0x0][0x388] ;  /* 0x0000e200ff0c7b82 */ /* 0x000e220000000a00 */
[----:B------:R-:W1:Y:S01]  /*00e0*/  LDCU.64 UR6, c[0x0][0x358] ;  /* 0x00006b00ff0677ac */ /* 0x000e620008000a00 */
[----:B------:R-:W-:Y:S02]  /*00f0*/  IMAD.IADD R9, R2, 0x1, R6 ;  /* 0x0000000102097824 */ /* 0x000fe400078e0206 */
[----:B------:R-:W-:-:S03]  /*0100*/  IMAD R2, R7, UR8, R2 ;  /* 0x0000000807027c24 */ /* 0x000fc6000f8e0202 */
[----:B------:R-:W-:Y:S01]  /*0110*/  ISETP.GE.AND P0, PT, R9, UR8, PT ;  /* 0x0000000809007c0c */ /* 0x000fe2000bf06270 */
[----:B0-----:R-:W-:-:S05]  /*0120*/  IMAD.WIDE R4, R2, 0x4, R12 ;  /* 0x0000000402047825 */ /* 0x001fca00078e020c */
[----:B-1----:R0:W5:Y:S01]  /*0130*/  LDG.E R0, desc[UR6][R4.64] ;  /* 0x0000000604007981 */ /* 0x002162000c1e1900 */
[----:B------:R-:W-:Y:S06]  /*0140*/  BSSY.RECONVERGENT B0, `(.L_x_0) ;  /* 0x000000a000007945 */ /* 0x000fec0003800200 */
[----:B------:R-:W-:Y:S05]  /*0150*/  @P0 BRA `(.L_x_1) ;  /* 0x0000000000200947 */ /* 0x000fea0003800000 */
[----:B------:R-:W-:-:S07]  /*0160*/  IMAD.MOV.U32 R14, RZ, RZ, R9 ;  /* 0x000000ffff0e7224 */ /* 0x000fce00078e0009 */
.L_x_2:
[----:B------:R-:W-:-:S04]  /*0170*/  IMAD R11, R7, UR8, R14 ;  /* 0x00000008070b7c24 */ /* 0x000fc8000f8e020e */
[----:B------:R-:W-:-:S06]  /*0180*/  IMAD.WIDE R10, R11, 0x4, R12 ;  /* 0x000000040b0a7825 */ /* 0x000fcc00078e020c */
[----:B------:R-:W2:Y:S01]  /*0190*/  LDG.E R11, desc[UR6][R10.64] ;  /* 0x000000060a0b7981 */ /* 0x000ea2000c1e1900 */
[----:B------:R-:W-:-:S05]  /*01a0*/  IMAD.IADD R14, R6, 0x1, R14 ;  /* 0x00000001060e7824 */ /* 0x000fca00078e020e */
[----:B------:R-:W-:Y:S02]  /*01b0*/  ISETP.GE.AND P0, PT, R14, UR8, PT ;  /* 0x000000080e007c0c */ /* 0x000fe4000bf06270 */
[----:B--2--5:R-:W-:-:S11]  /*01c0*/  FMNMX R0, R11, R0, !PT ;  /* 0x000000000b007209 */ /* 0x024fd60007800000 */
[----:B------:R-:W-:Y:S05]  /*01d0*/  @!P0 BRA `(.L_x_2) ;  /* 0xfffffffc00e48947 */ /* 0x000fea000383ffff */
.L_x_1:
[----:B------:R-:W-:Y:S05]  /*01e0*/  BSYNC.RECONVERGENT B0 ;  /* 0x0000000000007941 */ /* 0x000fea0003800200 */
.L_x_0:
[----:B------:R-:W1:Y:S01]  /*01f0*/  S2UR UR5, SR_CgaCtaId ;  /* 0x00000000000579c3 */ /* 0x000e620000008800 */
[----:B------:R-:W-:Y:S01]  /*0200*/  UMOV UR4, 0x400 ;  /* 0x0000040000047882 */ /* 0x000fe20000000000 */
[----:B------:R-:W-:Y:S01]  /*0210*/  ISETP.GE.U32.AND P0, PT, R8, 0x2, PT ;  /* 0x000000020800780c */ /* 0x000fe20003f06070 */
[----:B-1----:R-:W-:-:S06]  /*0220*/  ULEA UR4, UR5, UR4, 0x18 ;  /* 0x0000000405047291 */ /* 0x002fcc000f8ec0ff */
[----:B------:R-:W-:-:S05]  /*0230*/  LEA R11, R3, UR4, 0x2 ;  /* 0x00000004030b7c11 */ /* 0x000fca000f8e10ff */
[----:B-----5:R1:W-:Y:S01]  /*0240*/  STS [R11], R0 ;  /* 0x000000000b007388 */ /* 0x0203e20000000800 */
[----:B------:R-:W-:Y:S05]  /*0250*/  @!P0 BRA `(.L_x_3) ;  /* 0x0000000000308947 */ /* 0x000fea0003800000 */
[----:B-1----:R-:W-:-:S07]  /*0260*/  IMAD.MOV.U32 R0, RZ, RZ, R8 ;  /* 0x000000ffff007224 */ /* 0x002fce00078e0008 */
.L_x_4:
[----:B------:R-:W-:Y:S01]  /*0270*/  BAR.SYNC.DEFER_BLOCKING 0x0 ;  /* 0x0000000000007b1d */ /* 0x000fe20000010000 */
[----:B------:R-:W-:-:S04]  /*0280*/  SHF.R.U32.HI R14, RZ, 0x1, R0 ;  /* 0x00000001ff0e7819 */ /* 0x000fc80000011600 */
[----:B------:R-:W-:-:S13]  /*0290*/  ISETP.GE.U32.AND P0, PT, R3, R14, PT ;  /* 0x0000000e0300720c */ /* 0x000fda0003f06070 */
[----:B------:R-:W-:Y:S01]  /*02a0*/  @!P0 LEA R12, R14, R11, 0x2 ;  /* 0x0000000b0e0c8211 */ /* 0x000fe200078e10ff */
[----:B------:R-:W-:Y:S04]  /*02b0*/  @!P0 LDS R10, [R11] ;  /* 0x000000000b0a8984 */ /* 0x000fe80000000800 */
[----:B------:R-:W1:Y:S02]  /*02c0*/  @!P0 LDS R13, [R12] ;  /* 0x000000000c0d8984 */ /* 0x000e640000000800 */
[----:B-1----:R-:W-:-:S05]  /*02d0*/  @!P0 FMNMX R10, R10, R13, !PT ;  /* 0x0000000d0a0a8209 */ /* 0x002fca0007800000 */
[----:B------:R2:W-:Y:S01]  /*02e0*/  @!P0 STS [R11], R10 ;  /* 0x0000000a0b008388 */ /* 0x0005e20000000800 */
[----:B------:R-:W-:Y:S01]  /*02f0*/  ISETP.GT.U32.AND P0, PT, R0, 0x3, PT ;  /* 0x000000030000780c */ /* 0x000fe20003f04070 */
[----:B------:R-:W-:-:S12]  /*0300*/  IMAD.MOV.U32 R0, RZ, RZ, R14 ;  /* 0x000000ffff007224 */ /* 0x000fd800078e000e */
[----:B--2---:R-:W-:Y:S05]  /*0310*/  @P0 BRA `(.L_x_4) ;  /* 0xfffffffc00d40947 */ /* 0x004fea000383ffff */
.L_x_3:
[----:B------:R-:W-:Y:S06]  /*0320*/  BAR.SYNC.DEFER_BLOCKING 0x0 ;  /* 0x0000000000007b1d */ /* 0x000fec0000010000 */
[----:B0-----:R-:W2:Y:S02]  /*0330*/  LDG.E R5, desc[UR6][R4.64] ;  /* 0x0000000604057981 */ /* 0x001ea4000c1e1900 */
[----:B------:R-:W0:Y:S01]  /*0340*/  S2UR UR5, SR_CgaCtaId ;  /* 0x00000000000579c3 */ /* 0x000e220000008800 */
[----:B------:R-:W-:Y:S01]  /*0350*/  UMOV UR4, 0x400 ;  /* 0x0000040000047882 */ /* 0x000fe20000000000 */
[----:B-1----:R-:W-:Y:S01]  /*0360*/  IMAD.MOV.U32 R11, RZ, RZ, 0x3bbb989d ;  /* 0x3bbb989dff0b7424 */ /* 0x002fe200078e00ff */
[----:B------:R-:W-:Y:S01]  /*0370*/  BSSY.RECONVERGENT B0, `(.L_x_5) ;  /* 0x0000022000007945 */ /* 0x000fe20003800200 */
[----:B------:R-:W-:Y:S01]  /*0380*/  IMAD.MOV.U32 R12, RZ, RZ, 0x437c0000 ;  /* 0x437c0000ff0c7424 */ /* 0x000fe200078e00ff */
[----:B0-----:R-:W-:-:S09]  /*0390*/  ULEA UR8, UR5, UR4, 0x18 ;  /* 0x0000000405087291 */ /* 0x001fd2000f8ec0ff */
[----:B------:R-:W2:Y:S02]  /*03a0*/  LDS R10, [UR8] ;  /* 0x00000008ff0a7984 */ /* 0x000ea40008000800 */
[----:B------:R-:W0:Y:S02]  /*03b0*/  LDCU UR8, c[0x0][0x380] ;  /* 0x00007000ff0877ac */ /* 0x000e240008000800 */
[----:B0-----:R-:W-:Y:S01]  /*03c0*/  ISETP.GE.AND P0, PT, R9, UR8, PT ;  /* 0x0000000809007c0c */ /* 0x001fe2000bf06270 */
[----:B--2---:R-:W-:-:S04]  /*03d0*/  FADD R0, -R10, R5 ;  /* 0x000000050a007221 */ /* 0x004fc80000000100 */
[----:B------:R-:W-:-:S04]  /*03e0*/  FFMA.SAT R13, R0, R11, 0.5 ;  /* 0x3f000000000d7423 */ /* 0x000fc8000000200b */
[----:B------:R-:W-:-:S04]  /*03f0*/  FFMA.RM R13, R13, R12, 12582913 ;  /* 0x4b4000010d0d7423 */ /* 0x000fc8000000400c */
[----:B------:R-:W-:-:S04]  /*0400*/  FADD R15, R13, -12583039 ;  /* 0xcb40007f0d0f7421 */ /* 0x000fc80000000000 */
[----:B------:R-:W-:-:S04]  /*0410*/  FFMA R15, R0, 1.4426950216293334961, -R15 ;  /* 0x3fb8aa3b000f7823 */ /* 0x000fc8000000080f */
[----:B------:R-:W-:Y:S01]  /*0420*/  FFMA R15, R0, 1.925963033500011079e-08, R15 ;  /* 0x32a57060000f7823 */ /* 0x000fe2000000000f */
[----:B------:R-:W-:-:S05]  /*0430*/  IMAD.SHL.U32 R0, R13, 0x800000, RZ ;  /* 0x008000000d007824 */ /* 0x000fca00078e00ff */
[----:B------:R-:W0:Y:S02]  /*0440*/  MUFU.EX2 R15, R15 ;  /* 0x0000000f000f7308 */ /* 0x000e240000000800 */
[----:B0-----:R-:W-:-:S05]  /*0450*/  FMUL R0, R0, R15 ;  /* 0x0000000f00007220 */ /* 0x001fca0000400000 */
[----:B------:R-:W-:Y:S01]  /*0460*/  MOV R13, R0 ;  /* 0x00000000000d7202 */ /* 0x000fe20000000f00 */
[----:B------:R-:W-:Y:S06]  /*0470*/  @P0 BRA `(.L_x_6) ;  /* 0x0000000000440947 */ /* 0x000fec0003800000 */
[----:B------:R-:W0:Y:S01]  /*0480*/  LDC.64 R4, c[0x0][0x388] ;  /* 0x0000e200ff047b82 */ /* 0x000e220000000a00 */
[----:B------:R-:W-:-:S07]  /*0490*/  IMAD.MOV.U32 R13, RZ, RZ, R0 ;  /* 0x000000ffff0d7224 */ /* 0x000fce00078e0000 */
.L_x_7:
[----:B------:R-:W-:-:S04]  /*04a0*/  IMAD R15, R7, UR8, R9 ;  /* 0x00000008070f7c24 */ /* 0x000fc8000f8e0209 */
[----:B0-----:R-:W-:-:S06]  /*04b0*/  IMAD.WIDE R14, R15, 0x4, R4 ;  /* 0x000000040f0e7825 */ /* 0x001fcc00078e0204 */
[----:B------:R-:W2:Y:S01]  /*04c0*/  LDG.E R15, desc[UR6][R14.64] ;  /* 0x000000060e0f7981 */ /* 0x000ea2000c1e1900 */
[----:B------:R-:W-:-:S05]  /*04d0*/  IMAD.IADD R9, R6, 0x1, R9 ;  /* 0x0000000106097824 */ /* 0x000fca00078e0209 */
[----:B------:R-:W-:Y:S01]  /*04e0*/  ISETP.GE.AND P0, PT, R9, UR8, PT ;  /* 0x0000000809007c0c */ /* 0x000fe2000bf06270 */
        /* <DEDUP_REMOVED lines=8> */
[----:B0-----:R-:W-:Y:S01]  /*0570*/  FFMA R13, R16, R19, R13 ;  /* 0x00000013100d7223 */ /* 0x001fe2000000000d */
[----:B------:R-:W-:Y:S06]  /*0580*/  @!P0 BRA `(.L_x_7) ;  /* 0xfffffffc00c48947 */ /* 0x000fec000383ffff */
.L_x_6:
[----:B------:R-:W-:Y:S05]  /*0590*/  BSYNC.RECONVERGENT B0 ;  /* 0x0000000000007941 */ /* 0x000fea0003800200 */
.L_x_5:
[----:B------:R-:W-:Y:S01]  /*05a0*/  UIADD3 UR4, UPT, UPT, UR4, 0x80, URZ ;  /* 0x0000008004047890 */ /* 0x000fe2000fffe0ff */
[----:B------:R-:W-:-:S03]  /*05b0*/  ISETP.GE.U32.AND P0, PT, R8, 0x2, PT ;  /* 0x000000020800780c */ /* 0x000fc60003f06070 */
[----:B------:R-:W-:-:S06]  /*05c0*/  ULEA UR4, UR5, UR4, 0x18 ;  /* 0x0000000405047291 */ /* 0x000fcc000f8ec0ff */
[----:B------:R-:W-:-:S05]  /*05d0*/  LEA R4, R3, UR4, 0x2 ;  /* 0x0000000403047c11 */ /* 0x000fca000f8e10ff */
[----:B------:R0:W-:Y:S01]  /*05e0*/  STS [R4], R13 ;  /* 0x0000000d04007388 */ /* 0x0001e20000000800 */
[----:B------:R-:W-:Y:S05]  /*05f0*/  @!P0 BRA `(.L_x_8) ;  /* 0x00000000002c8947 */ /* 0x000fea0003800000 */
.L_x_9:
[----:B------:R-:W-:Y:S01]  /*0600*/  BAR.SYNC.DEFER_BLOCKING 0x0 ;  /* 0x0000000000007b1d */ /* 0x000fe20000010000 */
[----:B------:R-:W-:-:S04]  /*0610*/  SHF.R.U32.HI R9, RZ, 0x1, R8 ;  /* 0x00000001ff097819 */ /* 0x000fc80000011608 */
[----:B------:R-:W-:-:S13]  /*0620*/  ISETP.GE.U32.AND P0, PT, R3, R9, PT ;  /* 0x000000090300720c */ /* 0x000fda0003f06070 */
[----:B------:R-:W-:Y:S01]  /*0630*/  @!P0 IMAD R5, R9, 0x4, R4 ;  /* 0x0000000409058824 */ /* 0x000fe200078e0204 */
[----:B------:R-:W-:Y:S05]  /*0640*/  @!P0 LDS R6, [R4] ;  /* 0x0000000004068984 */ /* 0x000fea0000000800 */
[----:B------:R-:W1:Y:S02]  /*0650*/  @!P0 LDS R5, [R5] ;  /* 0x0000000005058984 */ /* 0x000e640000000800 */
[----:B-1----:R-:W-:-:S05]  /*0660*/  @!P0 FADD R7, R5, R6 ;  /* 0x0000000605078221 */ /* 0x002fca0000000000 */
[----:B------:R1:W-:Y:S01]  /*0670*/  @!P0 STS [R4], R7 ;  /* 0x0000000704008388 */ /* 0x0003e20000000800 */
[----:B------:R-:W-:Y:S02]  /*0680*/  ISETP.GT.U32.AND P0, PT, R8, 0x3, PT ;  /* 0x000000030800780c */ /* 0x000fe40003f04070 */
[----:B------:R-:W-:-:S11]  /*0690*/  MOV R8, R9 ;  /* 0x0000000900087202 */ /* 0x000fd60000000f00 */
[----:B-1----:R-:W-:Y:S05]  /*06a0*/  @P0 BRA `(.L_x_9) ;  /* 0xfffffffc00d40947 */ /* 0x002fea000383ffff */
.L_x_8:
[----:B------:R-:W1:Y:S08]  /*06b0*/  S2UR UR5, SR_CgaCtaId ;  /* 0x00000000000579c3 */ /* 0x000e700000008800 */
[----:B------:R-:W-:Y:S06]  /*06c0*/  BAR.SYNC.DEFER_BLOCKING 0x0 ;  /* 0x0000000000007b1d */ /* 0x000fec0000010000 */
[----:B------:R-:W-:Y:S01]  /*06d0*/  UMOV UR4, 0x400 ;  /* 0x0000040000047882 */ /* 0x000fe20000000000 */
[----:B------:R-:W-:Y:S01]  /*06e0*/  BSSY.RECONVERGENT B0, `(.L_x_10) ;  /* 0x000000e000007945 */ /* 0x000fe20003800200 */
[----:B-1----:R-:W-:-:S09]  /*06f0*/  ULEA UR4, UR5, UR4, 0x18 ;  /* 0x0000000405047291 */ /* 0x002fd2000f8ec0ff */
[----:B------:R-:W0:Y:S02]  /*0700*/  LDS R3, [UR4+0x80] ;  /* 0x00008004ff037984 */ /* 0x000e240008000800 */
[----:B0-----:R-:W0:Y:S08]  /*0710*/  MUFU.RCP R4, R3 ;  /* 0x0000000300047308 */ /* 0x001e300000001000 */
[----:B------:R-:W1:Y:S01]  /*0720*/  FCHK P0, R0, R3 ;  /* 0x0000000300007302 */ /* 0x000e620000000000 */
[----:B0-----:R-:W-:-:S04]  /*0730*/  FFMA R5, -R3, R4, 1 ;  /* 0x3f80000003057423 */ /* 0x001fc80000000104 */
[----:B------:R-:W-:-:S04]  /*0740*/  FFMA R5, R4, R5, R4 ;  /* 0x0000000504057223 */ /* 0x000fc80000000004 */
[----:B------:R-:W-:-:S04]  /*0750*/  FFMA R4, R0, R5, RZ ;  /* 0x0000000500047223 */ /* 0x000fc800000000ff */
[----:B------:R-:W-:-:S04]  /*0760*/  FFMA R6, -R3, R4, R0 ;  /* 0x0000000403067223 */ /* 0x000fc80000000100 */
[----:B------:R-:W-:Y:S01]  /*0770*/  FFMA R7, R5, R6, R4 ;  /* 0x0000000605077223 */ /* 0x000fe20000000004 */
[----:B-1----:R-:W-:Y:S06]  /*0780*/  @!P0 BRA `(.L_x_11) ;  /* 0x00000000000c8947 */ /* 0x002fec0003800000 */
[----:B------:R-:W-:-:S07]  /*0790*/  MOV R4, 0x7b0 ;  /* 0x000007b000047802 */ /* 0x000fce0000000f00 */
[----:B------:R-:W-:Y:S05]  /*07a0*/  CALL.REL.NOINC `($__internal_0_$__cuda_sm3x_div_rn_noftz_f32_slowpath) ;  /* 0x0000000000187944 */ /* 0x000fea0003c00000 */
[----:B------:R-:W-:-:S07]  /*07b0*/  IMAD.MOV.U32 R7, RZ, RZ, R0 ;  /* 0x000000ffff077224 */ /* 0x000fce00078e0000 */
.L_x_11:
[----:B------:R-:W-:Y:S05]  /*07c0*/  BSYNC.RECONVERGENT B0 ;  /* 0x0000000000007941 */ /* 0x000fea0003800200 */
.L_x_10:
[----:B------:R-:W0:Y:S02]  /*07d0*/  LDC.64 R4, c[0x0][0x390] ;  /* 0x0000e400ff047b82 */ /* 0x000e240000000a00 */
[----:B0-----:R-:W-:-:S05]  /*07e0*/  IMAD.WIDE R2, R2, 0x4, R4 ;  /* 0x0000000402027825 */ /* 0x001fca00078e0204 */
[----:B------:R-:W-:Y:S01]  /*07f0*/  STG.E desc[UR6][R2.64], R7 ;  /* 0x0000000702007986 */ /* 0x000fe2000c101906 */
[----:B------:R-:W-:Y:S05]  /*0800*/  EXIT ;  /* 0x000000000000794d */ /* 0x000fea0003800000 */
        .weak           $__internal_0_$__cuda_sm3x_div_rn_noftz_f32_slowpath
        .type           $__internal_0_$__cuda_sm3x_div_rn_noftz_f32_slowpath,@function
        .size           $__internal_0_$__cuda_sm3x_div_rn_noftz_f32_slowpath,(.L_x_24 - $__internal_0_$__cuda_sm3x_div_rn_noftz_f32_slowpath)
$__internal_0_$__cuda_sm3x_div_rn_noftz_f32_slowpath:
[----:B------:R-:W-:Y:S01]  /*0810*/  SHF.R.U32.HI R6, RZ, 0x17, R3 ;  /* 0x00000017ff067819 */ /* 0x000fe20000011603 */
[----:B------:R-:W-:Y:S01]  /*0820*/  BSSY.RECONVERGENT B1, `(.L_x_12) ;  /* 0x0000064000017945 */ /* 0x000fe20003800200 */
[--C-:B------:R-:W-:Y:S01]  /*0830*/  SHF.R.U32.HI R5, RZ, 0x17, R0.reuse ;  /* 0x00000017ff057819 */ /* 0x100fe20000011600 */
[----:B------:R-:W-:Y:S01]  /*0840*/  IMAD.MOV.U32 R7, RZ, RZ, R0 ;  /* 0x000000ffff077224 */ /* 0x000fe200078e0000 */
[----:B------:R-:W-:Y:S02]  /*0850*/  LOP3.LUT R6, R6, 0xff, RZ, 0xc0, !PT ;  /* 0x000000ff06067812 */ /* 0x000fe400078ec0ff */
[----:B------:R-:W-:Y:S02]  /*0860*/  LOP3.LUT R5, R5, 0xff, RZ, 0xc0, !PT ;  /* 0x000000ff05057812 */ /* 0x000fe400078ec0ff */
[----:B------:R-:W-:Y:S01]  /*0870*/  MOV R8, R3 ;  /* 0x0000000300087202 */ /* 0x000fe20000000f00 */
[----:B------:R-:W-:Y:S02]  /*0880*/  VIADD R11, R6, 0xffffffff ;  /* 0xffffffff060b7836 */ /* 0x000fe40000000000 */
[----:B------:R-:W-:-:S03]  /*0890*/  VIADD R10, R5, 0xffffffff ;  /* 0xffffffff050a7836 */ /* 0x000fc60000000000 */
[----:B------:R-:W-:-:S04]  /*08a0*/  ISETP.GT.U32.AND P0, PT, R11, 0xfd, PT ;  /* 0x000000fd0b00780c */ /* 0x000fc80003f04070 */
[----:B------:R-:W-:-:S13]  /*08b0*/  ISETP.GT.U32.OR P0, PT, R10, 0xfd, P0 ;  /* 0x000000fd0a00780c */ /* 0x000fda0000704470 */
[----:B------:R-:W-:Y:S01]  /*08c0*/  @!P0 IMAD.MOV.U32 R9, RZ, RZ, RZ ;  /* 0x000000ffff098224 */ /* 0x000fe200078e00ff */
[----:B------:R-:W-:Y:S06]  /*08d0*/  @!P0 BRA `(.L_x_13) ;  /* 0x00000000005c8947 */ /* 0x000fec0003800000 */
[----:B------:R-:W-:Y:S02]  /*08e0*/  FSETP.GTU.FTZ.AND P0, PT, |R0|, +INF , PT ;  /* 0x7f8000000000780b */ /* 0x000fe40003f1c200 */
[----:B------:R-:W-:-:S04]  /*08f0*/  FSETP.GTU.FTZ.AND P1, PT, |R3|, +INF , PT ;  /* 0x7f8000000300780b */ /* 0x000fc80003f3c200 */
[----:B------:R-:W-:-:S13]  /*0900*/  PLOP3.LUT P0, PT, P0, P1, PT, 0xf8, 0x8f ;  /* 0x00000000008f781c */ /* 0x000fda0000703f70 */
[----:B------:R-:W-:Y:S05]  /*0910*/  @P0 BRA `(.L_x_14) ;  /* 0x00000004004c0947 */ /* 0x000fea0003800000 */
[----:B------:R-:W-:-:S13]  /*0920*/  LOP3.LUT P0, RZ, R8, 0x7fffffff, R7, 0xc8, !PT ;  /* 0x7fffffff08ff7812 */ /* 0x000fda000780c807 */
[----:B------:R-:W-:Y:S05]  /*0930*/  @!P0 BRA `(.L_x_15) ;  /* 0x00000004003c8947 */ /* 0x000fea0003800000 */
[C---:B------:R-:W-:Y:S02]  /*0940*/  FSETP.NEU.FTZ.AND P2, PT, |R0|.reuse, +INF , PT ;  /* 0x7f8000000000780b */ /* 0x040fe40003f5d200 */
[----:B------:R-:W-:Y:S02]  /*0950*/  FSETP.NEU.FTZ.AND P1, PT, |R3|, +INF , PT ;  /* 0x7f8000000300780b */ /* 0x000fe40003f3d200 */
[----:B------:R-:W-:-:S11]  /*0960*/  FSETP.NEU.FTZ.AND P0, PT, |R0|, +INF , PT ;  /* 0x7f8000000000780b */ /* 0x000fd60003f1d200 */
[----:B------:R-:W-:Y:S05]  /*0970*/  @!P1 BRA !P2, `(.L_x_15) ;  /* 0x00000004002c9947 */ /* 0x000fea0005000000 */
[----:B------:R-:W-:-:S04]  /*0980*/  LOP3.LUT P2, RZ, R7, 0x7fffffff, RZ, 0xc0, !PT ;  /* 0x7fffffff07ff7812 */ /* 0x000fc8000784c0ff */
[----:B------:R-:W-:-:S13]  /*0990*/  PLOP3.LUT P1, PT, P1, P2, PT, 0x2f, 0xf2 ;  /* 0x0000000000f2781c */ /* 0x000fda0000f24577 */
[----:B------:R-:W-:Y:S05]  /*09a0*/  @P1 BRA `(.L_x_16) ;  /* 0x0000000400181947 */ /* 0x000fea0003800000 */
[----:B------:R-:W-:-:S04]  /*09b0*/  LOP3.LUT P1, RZ, R8, 0x7fffffff, RZ, 0xc0, !PT ;  /* 0x7fffffff08ff7812 */ /* 0x000fc8000782c0ff */
[----:B------:R-:W-:-:S13]  /*09c0*/  PLOP3.LUT P0, PT, P0, P1, PT, 0x2f, 0xf2 ;  /* 0x0000000000f2781c */ /* 0x000fda0000702577 */
[----:B------:R-:W-:Y:S05]  /*09d0*/  @P0 BRA `(.L_x_17) ;  /* 0x0000000400000947 */ /* 0x000fea0003800000 */
[----:B------:R-:W-:Y:S02]  /*09e0*/  ISETP.GE.AND P0, PT, R10, RZ, PT ;  /* 0x000000ff0a00720c */ /* 0x000fe40003f06270 */
[----:B------:R-:W-:-:S11]  /*09f0*/  ISETP.GE.AND P1, PT, R11, RZ, PT ;  /* 0x000000ff0b00720c */ /* 0x000fd60003f26270 */
[----:B------:R-:W-:Y:S02]  /*0a00*/  @P0 IMAD.MOV.U32 R9, RZ, RZ, RZ ;  /* 0x000000ffff090224 */ /* 0x000fe400078e00ff */
[----:B------:R-:W-:Y:S01]  /*0a10*/  @!P0 FFMA R7, R0, 1.84467440737095516160e+19, RZ ;  /* 0x5f80000000078823 */ /* 0x000fe200000000ff */
[----:B------:R-:W-:Y:S02]  /*0a20*/  @!P0 IMAD.MOV.U32 R9, RZ, RZ, -0x40 ;  /* 0xffffffc0ff098424 */ /* 0x000fe400078e00ff */
[----:B------:R-:W-:-:S03]  /*0a30*/  @!P1 FFMA R8, R3, 1.84467440737095516160e+19, RZ ;  /* 0x5f80000003089823 */ /* 0x000fc600000000ff */
[----:B------:R-:W-:-:S07]  /*0a40*/  @!P1 IADD3 R9, PT, PT, R9, 0x40, RZ ;  /* 0x0000004009099810 */ /* 0x000fce0007ffe0ff */
.L_x_13:
[----:B------:R-:W-:Y:S01]  /*0a50*/  LEA R3, R6, 0xc0800000, 0x17 ;  /* 0xc080000006037811 */ /* 0x000fe200078eb8ff */
[----:B------:R-:W-:Y:S01]  /*0a60*/  VIADD R5, R5, 0xffffff81 ;  /* 0xffffff8105057836 */ /* 0x000fe20000000000 */
[----:B------:R-:W-:Y:S03]  /*0a70*/  BSSY.RECONVERGENT B2, `(.L_x_18) ;  /* 0x0000035000027945 */ /* 0x000fe60003800200 */
[----:B------:R-:W-:Y:S01]  /*0a80*/  IMAD.IADD R3, R8, 0x1, -R3 ;  /* 0x0000000108037824 */ /* 0x000fe200078e0a03 */
[C---:B------:R-:W-:Y:S01]  /*0a90*/  IADD3 R6, PT, PT, R5.reuse, 0x7f, -R6 ;  /* 0x0000007f05067810 */ /* 0x040fe20007ffe806 */
[----:B------:R-:W-:Y:S02]  /*0aa0*/  IMAD R0, R5, -0x800000, R7 ;  /* 0xff80000005007824 */ /* 0x000fe400078e0207 */
[----:B------:R-:W0:Y:S01]  /*0ab0*/  MUFU.RCP R8, R3 ;  /* 0x0000000300087308 */ /* 0x000e220000001000 */
[----:B------:R-:W-:Y:S01]  /*0ac0*/  FADD.FTZ R11, -R3, -RZ ;  /* 0x800000ff030b7221 */ /* 0x000fe20000010100 */
[----:B------:R-:W-:-:S03]  /*0ad0*/  IMAD.IADD R6, R6, 0x1, R9 ;  /* 0x0000000106067824 */ /* 0x000fc600078e0209 */
[----:B0-----:R-:W-:-:S04]  /*0ae0*/  FFMA R13, R8, R11, 1 ;  /* 0x3f800000080d7423 */ /* 0x001fc8000000000b */
[----:B------:R-:W-:-:S04]  /*0af0*/  FFMA R10, R8, R13, R8 ;  /* 0x0000000d080a7223 */ /* 0x000fc80000000008 */
[----:B------:R-:W-:-:S04]  /*0b00*/  FFMA R7, R0, R10, RZ ;  /* 0x0000000a00077223 */ /* 0x000fc800000000ff */
[----:B------:R-:W-:-:S04]  /*0b10*/  FFMA R8, R11, R7, R0 ;  /* 0x000000070b087223 */ /* 0x000fc80000000000 */
[----:B------:R-:W-:-:S04]  /*0b20*/  FFMA R7, R10, R8, R7 ;  /* 0x000000080a077223 */ /* 0x000fc80000000007 */
[----:B------:R-:W-:-:S04]  /*0b30*/  FFMA R8, R11, R7, R0 ;  /* 0x000000070b087223 */ /* 0x000fc80000000000 */
[----:B------:R-:W-:-:S05]  /*0b40*/  FFMA R0, R10, R8, R7 ;  /* 0x000000080a007223 */ /* 0x000fca0000000007 */
[----:B------:R-:W-:-:S04]  /*0b50*/  SHF.R.U32.HI R3, RZ, 0x17, R0 ;  /* 0x00000017ff037819 */ /* 0x000fc80000011600 */
[----:B------:R-:W-:-:S04]  /*0b60*/  LOP3.LUT R3, R3, 0xff, RZ, 0xc0, !PT ;  /* 0x000000ff03037812 */ /* 0x000fc800078ec0ff */
[----:B------:R-:W-:-:S05]  /*0b70*/  IADD3 R9, PT, PT, R3, R6, RZ ;  /* 0x0000000603097210 */ /* 0x000fca0007ffe0ff */
[----:B------:R-:W-:-:S05]  /*0b80*/  VIADD R3, R9, 0xffffffff ;  /* 0xffffffff09037836 */ /* 0x000fca0000000000 */
[----:B------:R-:W-:-:S13]  /*0b90*/  ISETP.GE.U32.AND P0, PT, R3, 0xfe, PT ;  /* 0x000000fe0300780c */ /* 0x000fda0003f06070 */
[----:B------:R-:W-:Y:S05]  /*0ba0*/  @!P0 BRA `(.L_x_19) ;  /* 0x0000000000808947 */ /* 0x000fea0003800000 */
[----:B------:R-:W-:-:S13]  /*0bb0*/  ISETP.GT.AND P0, PT, R9, 0xfe, PT ;  /* 0x000000fe0900780c */ /* 0x000fda0003f04270 */
[----:B------:R-:W-:Y:S05]  /*0bc0*/  @P0 BRA `(.L_x_20) ;  /* 0x00000000006c0947 */ /* 0x000fea0003800000 */
[----:B------:R-:W-:-:S13]  /*0bd0*/  ISETP.GE.AND P0, PT, R9, 0x1, PT ;  /* 0x000000010900780c */ /* 0x000fda0003f06270 */
[----:B------:R-:W-:Y:S05]  /*0be0*/  @P0 BRA `(.L_x_21) ;  /* 0x0000000000740947 */ /* 0x000fea0003800000 */
[----:B------:R-:W-:Y:S02]  /*0bf0*/  ISETP.GE.AND P0, PT, R9, -0x18, PT ;  /* 0xffffffe80900780c */ /* 0x000fe40003f06270 */
[----:B------:R-:W-:-:S11]  /*0c00*/  LOP3.LUT R0, R0, 0x80000000, RZ, 0xc0, !PT ;  /* 0x8000000000007812 */ /* 0x000fd600078ec0ff */
[----:B------:R-:W-:Y:S05]  /*0c10*/  @!P0 BRA `(.L_x_21) ;  /* 0x0000000000688947 */ /* 0x000fea0003800000 */
[CCC-:B------:R-:W-:Y:S01]  /*0c20*/  FFMA.RZ R3, R10.reuse, R8.reuse, R7.reuse ;  /* 0x000000080a037223 */ /* 0x1c0fe2000000c007 */
[CCC-:B------:R-:W-:Y:S01]  /*0c30*/  FFMA.RM R6, R10.reuse, R8.reuse, R7.reuse ;  /* 0x000000080a067223 */ /* 0x1c0fe20000004007 */
[C---:B------:R-:W-:Y:S02]  /*0c40*/  ISETP.NE.AND P2, PT, R9.reuse, RZ, PT ;  /* 0x000000ff0900720c */ /* 0x040fe40003f45270 */
[----:B------:R-:W-:Y:S02]  /*0c50*/  ISETP.NE.AND P1, PT, R9, RZ, PT ;  /* 0x000000ff0900720c */ /* 0x000fe40003f25270 */
[----:B------:R-:W-:Y:S01]  /*0c60*/  LOP3.LUT R5, R3, 0x7fffff, RZ, 0xc0, !PT ;  /* 0x007fffff03057812 */ /* 0x000fe200078ec0ff */
[----:B------:R-:W-:Y:S01]  /*0c70*/  FFMA.RP R3, R10, R8, R7 ;  /* 0x000000080a037223 */ /* 0x000fe20000008007 */
[----:B------:R-:W-:Y:S02]  /*0c80*/  VIADD R8, R9, 0x20 ;  /* 0x0000002009087836 */ /* 0x000fe40000000000 */
[----:B------:R-:W-:Y:S01]  /*0c90*/  LOP3.LUT R5, R5, 0x800000, RZ, 0xfc, !PT ;  /* 0x0080000005057812 */ /* 0x000fe200078efcff */
[----:B------:R-:W-:Y:S01]  /*0ca0*/  IMAD.MOV R7, RZ, RZ, -R9 ;  /* 0x000000ffff077224 */ /* 0x000fe200078e0a09 */
[----:B------:R-:W-:-:S02]  /*0cb0*/  FSETP.NEU.FTZ.AND P0, PT, R3, R6, PT ;  /* 0x000000060300720b */ /* 0x000fc40003f1d000 */
[----:B------:R-:W-:Y:S02]  /*0cc0*/  SHF.L.U32 R8, R5, R8, RZ ;  /* 0x0000000805087219 */ /* 0x000fe400000006ff */
[----:B------:R-:W-:Y:S02]  /*0cd0*/  SEL R6, R7, RZ, P2 ;  /* 0x000000ff07067207 */ /* 0x000fe40001000000 */
[----:B------:R-:W-:Y:S02]  /*0ce0*/  ISETP.NE.AND P1, PT, R8, RZ, P1 ;  /* 0x000000ff0800720c */ /* 0x000fe40000f25270 */
[----:B------:R-:W-:Y:S02]  /*0cf0*/  SHF.R.U32.HI R6, RZ, R6, R5 ;  /* 0x00000006ff067219 */ /* 0x000fe40000011605 */
[----:B------:R-:W-:Y:S02]  /*0d00*/  PLOP3.LUT P0, PT, P0, P1, PT, 0xf8, 0x8f ;  /* 0x00000000008f781c */ /* 0x000fe40000703f70 */
[----:B------:R-:W-:-:S02]  /*0d10*/  SHF.R.U32.HI R8, RZ, 0x1, R6 ;  /* 0x00000001ff087819 */ /* 0x000fc40000011606 */
[----:B------:R-:W-:-:S04]  /*0d20*/  SEL R3, RZ, 0x1, !P0 ;  /* 0x00000001ff037807 */ /* 0x000fc80004000000 */
[----:B------:R-:W-:-:S04]  /*0d30*/  LOP3.LUT R3, R3, 0x1, R8, 0xf8, !PT ;  /* 0x0000000103037812 */ /* 0x000fc800078ef808 */
[----:B------:R-:W-:-:S04]  /*0d40*/  LOP3.LUT R3, R3, R6, RZ, 0xc0, !PT ;  /* 0x0000000603037212 */ /* 0x000fc800078ec0ff */
[----:B------:R-:W-:-:S04]  /*0d50*/  IADD3 R3, PT, PT, R8, R3, RZ ;  /* 0x0000000308037210 */ /* 0x000fc80007ffe0ff */
[----:B------:R-:W-:Y:S01]  /*0d60*/  LOP3.LUT R0, R3, R0, RZ, 0xfc, !PT ;  /* 0x0000000003007212 */ /* 0x000fe200078efcff */
[----:B------:R-:W-:Y:S06]  /*0d70*/  BRA `(.L_x_21) ;  /* 0x0000000000107947 */ /* 0x000fec0003800000 */
.L_x_20:
[----:B------:R-:W-:-:S04]  /*0d80*/  LOP3.LUT R0, R0, 0x80000000, RZ, 0xc0, !PT ;  /* 0x8000000000007812 */ /* 0x000fc800078ec0ff */
[----:B------:R-:W-:Y:S01]  /*0d90*/  LOP3.LUT R0, R0, 0x7f800000, RZ, 0xfc, !PT ;  /* 0x7f80000000007812 */ /* 0x000fe200078efcff */
[----:B------:R-:W-:Y:S06]  /*0da0*/  BRA `(.L_x_21) ;  /* 0x0000000000047947 */ /* 0x000fec0003800000 */
.L_x_19:
[----:B------:R-:W-:-:S07]  /*0db0*/  IMAD R0, R6, 0x800000, R0 ;  /* 0x0080000006007824 */ /* 0x000fce00078e0200 */
.L_x_21:
[----:B------:R-:W-:Y:S05]  /*0dc0*/  BSYNC.RECONVERGENT B2 ;  /* 0x0000000000027941 */ /* 0x000fea0003800200 */
.L_x_18:
[----:B------:R-:W-:Y:S05]  /*0dd0*/  BRA `(.L_x_22) ;  /* 0x0000000000207947 */ /* 0x000fea0003800000 */
.L_x_17:
[----:B------:R-:W-:-:S04]  /*0de0*/  LOP3.LUT R0, R8, 0x80000000, R7, 0x48, !PT ;  /* 0x8000000008007812 */ /* 0x000fc800078e4807 */
[----:B------:R-:W-:Y:S01]  /*0df0*/  LOP3.LUT R0, R0, 0x7f800000, RZ, 0xfc, !PT ;  /* 0x7f80000000007812 */ /* 0x000fe200078efcff */
[----:B------:R-:W-:Y:S06]  /*0e00*/  BRA `(.L_x_22) ;  /* 0x0000000000147947 */ /* 0x000fec0003800000 */
.L_x_16:
[----:B------:R-:W-:Y:S01]  /*0e10*/  LOP3.LUT R0, R8, 0x80000000, R7, 0x48, !PT ;  /* 0x8000000008007812 */ /* 0x000fe200078e4807 */
[----:B------:R-:W-:Y:S06]  /*0e20*/  BRA `(.L_x_22) ;  /* 0x00000000000c7947 */ /* 0x000fec0003800000 */
.L_x_15:
[----:B------:R-:W0:Y:S01]  /*0e30*/  MUFU.RSQ R0, -QNAN ;  /* 0xffc0000000007908 */ /* 0x000e220000001400 */
[----:B------:R-:W-:Y:S05]  /*0e40*/  BRA `(.L_x_22) ;  /* 0x0000000000047947 */ /* 0x000fea0003800000 */
.L_x_14:
[----:B------:R-:W-:-:S07]  /*0e50*/  FADD.FTZ R0, R0, R3 ;  /* 0x0000000300007221 */ /* 0x000fce0000010000 */
.L_x_22:
[----:B------:R-:W-:Y:S05]  /*0e60*/  BSYNC.RECONVERGENT B1 ;  /* 0x0000000000017941 */ /* 0x000fea0003800200 */
.L_x_12:
[----:B------:R-:W-:-:S04]  /*0e70*/  IMAD.MOV.U32 R5, RZ, RZ, 0x0 ;  /* 0x00000000ff057424 */ /* 0x000fc800078e00ff */
[----:B0-----:R-:W-:Y:S05]  /*0e80*/  RET.REL.NODEC R4 `(_Z7softmaxiiPfS_) ;  /* 0xfffffff0045c7950 */ /* 0x001fea0003c3ffff */
.L_x_23:
[----:B------:R-:W-:-:S00]  /*0e90*/  BRA `(.L_x_23) ;  /* 0xfffffffc00fc7947 */ /* 0x000fc0000383ffff */
[----:B------:R-:W-:-:S00]  /*0ea0*/  NOP ;  /* 0x0000000000007918 */ /* 0x000fc00000000000 */
        /* <DEDUP_REMOVED lines=13> */
.L_x_24:


//--------------------- .nv.shared._Z7softmaxiiPfS_ --------------------------
	.section	.nv.shared._Z7softmaxiiPfS_,"aw",@nobits
	.sectionflags	@""
	.align	4
.nv.shared._Z7softmaxiiPfS_:
	.zero		1280


//--------------------- .nv.shared.reserved.0     --------------------------
	.section	.nv.shared.reserved.0,"aw",@nobits
	.weak		__nv_reservedSMEM_offset_0_alias
	.size		__nv_reservedSMEM_offset_0_alias, 0, 64
	.other		__nv_reservedSMEM_offset_0_alias,@"STO_CUDA_RESERVED_SHARED STV_DEFAULT"
__nv_reservedSMEM_offset_0_alias:
	.zero		0
	.zero		64


//--------------------- .nv.constant0._Z7softmaxiiPfS_ --------------------------
	.section	.nv.constant0._Z7softmaxiiPfS_,"a",@progbits
	.sectionflags	@""
	.align	4
.nv.constant0._Z7softmaxiiPfS_:
	.zero		920


//--------------------- SYMBOLS --------------------------

	.type		.nv.reservedSmem.offset0,@object
	.size		.nv.reservedSmem.offset0,0x4
	.type		.nv.reservedSmem.cap,@object
	.size		.nv.reservedSmem.cap,0x4
